//
// Generated by NVIDIA NVVM Compiler
//
// Compiler Build ID: CL-36424714
// Cuda compilation tools, release 13.0, V13.0.88
// Based on NVVM 20.0.0
//

.version 9.0
.target sm_100
.address_size 64

	// .globl	_Z13gather_kernelPKfPKiPfi

.visible .entry _Z13gather_kernelPKfPKiPfi(
	.param .u64 .ptr .align 1 _Z13gather_kernelPKfPKiPfi_param_0,
	.param .u64 .ptr .align 1 _Z13gather_kernelPKfPKiPfi_param_1,
	.param .u64 .ptr .align 1 _Z13gather_kernelPKfPKiPfi_param_2,
	.param .u32 _Z13gather_kernelPKfPKiPfi_param_3
)
{
	.reg .pred 	%p<2>;
	.reg .b32 	%r<11>;
	.reg .b32 	%f<2>;
	.reg .b64 	%rd<12>;

	ld.param.u64 	%rd1, [_Z13gather_kernelPKfPKiPfi_param_0];
	ld.param.u64 	%rd2, [_Z13gather_kernelPKfPKiPfi_param_1];
	ld.param.u64 	%rd3, [_Z13gather_kernelPKfPKiPfi_param_2];
	ld.param.u32 	%r2, [_Z13gather_kernelPKfPKiPfi_param_3];
	mov.u32 	%r3, %ctaid.x;
	mov.u32 	%r4, %ntid.x;
	mov.u32 	%r5, %tid.x;
	mad.lo.s32 	%r1, %r3, %r4, %r5;
	setp.ge.s32 	%p1, %r1, %r2;
	@%p1 bra 	$L__BB0_2;
	cvta.to.global.u64 	%rd4, %rd2;
	cvta.to.global.u64 	%rd5, %rd1;
	cvta.to.global.u64 	%rd6, %rd3;
	mul.wide.s32 	%rd7, %r1, 4;
	add.s64 	%rd8, %rd4, %rd7;
	ld.global.nc.u32 	%r6, [%rd8];
	min.s32 	%r7, %r6, 31;
	max.s32 	%r8, %r7, 0;
	shl.b32 	%r9, %r1, 5;
	or.b32  	%r10, %r9, %r8;
	mul.wide.s32 	%rd9, %r10, 4;
	add.s64 	%rd10, %rd5, %rd9;
	ld.global.nc.f32 	%f1, [%rd10];
	add.s64 	%rd11, %rd6, %rd7;
	st.global.f32 	[%rd11], %f1;
$L__BB0_2:
	ret;

}


// ===== COMPILED SASS (sm_100) =====

	.target	sm_100

	.elftype	@"ET_EXEC"


//--------------------- .note.nv.tkinfo           --------------------------
	.section	.note.nv.tkinfo,"",@"SHT_NOTE"
	.sectionflags	@"SHF_NOTE_NV_TKINFO"
	.tkinfo
        /*0018*/ 	.word	0x00000002
        /*0030*/ 	.string	""
        /*0030*/ 	.string	"ptxas"
        /*0030*/ 	.string	"Cuda compilation tools, release 13.0, V13.0.88"
        /*0030*/ 	.string	"Build cuda_13.0.r13.0/compiler.36424714_0"
        /*0030*/ 	.string	"-arch sm_100 -m 64 "



//--------------------- .note.nv.cuinfo           --------------------------
	.section	.note.nv.cuinfo,"",@"SHT_NOTE"
	.sectionflags	@"SHF_NOTE_NV_CUINFO"
        /*0018*/ 	.short	0x0002
        /*001a*/ 	.short	0x0064
        /*001c*/ 	.short	0x0082
	.zero		2


//--------------------- .nv.info                  --------------------------
	.section	.nv.info,"",@"SHT_CUDA_INFO"
	.align	4


	//----- nvinfo : EIATTR_REGCOUNT
	.align		4
        /*0000*/ 	.byte	0x04, 0x2f
        /*0002*/ 	.short	(.L_1 - .L_0)
	.align		4
.L_0:
        /*0004*/ 	.word	index@(_Z13gather_kernelPKfPKiPfi)
        /*0008*/ 	.word	0x0000000c


	//----- nvinfo : EIATTR_FRAME_SIZE
	.align		4
.L_1:
        /*000c*/ 	.byte	0x04, 0x11
        /*000e*/ 	.short	(.L_3 - .L_2)
	.align		4
.L_2:
        /*0010*/ 	.word	index@(_Z13gather_kernelPKfPKiPfi)
        /*0014*/ 	.word	0x00000000


	//----- nvinfo : EIATTR_MIN_STACK_SIZE
	.align		4
.L_3:
        /*0018*/ 	.byte	0x04, 0x12
        /*001a*/ 	.short	(.L_5 - .L_4)
	.align		4
.L_4:
        /*001c*/ 	.word	index@(_Z13gather_kernelPKfPKiPfi)
        /*0020*/ 	.word	0x00000000
.L_5:


//--------------------- .nv.compat                --------------------------
	.section	.nv.compat,"",@"SHT_CUDA_COMPAT_INFO"
	.align	4
        /*0000*/ 	.byte	0x02, 0x09, 0x00, 0x00, 0x02, 0x02, 0x01, 0x00, 0x02, 0x05, 0x05, 0x00, 0x03, 0x07, 0x01, 0x01
        /*0010*/ 	.byte	0x02, 0x03, 0x00, 0x00, 0x02, 0x06, 0x01, 0x00, 0x04, 0x0b, 0x08, 0x00, 0x09, 0x00, 0x00, 0x00
        /*0020*/ 	.byte	0x00, 0x00, 0x00, 0x00


//--------------------- .nv.info._Z13gather_kernelPKfPKiPfi --------------------------
	.section	.nv.info._Z13gather_kernelPKfPKiPfi,"",@"SHT_CUDA_INFO"
	.sectionflags	@""
	.align	4


	//----- nvinfo : EIATTR_CUDA_API_VERSION
	.align		4
        /*0000*/ 	.byte	0x04, 0x37
        /*0002*/ 	.short	(.L_7 - .L_6)
.L_6:
        /*0004*/ 	.word	0x00000082


	//----- nvinfo : EIATTR_KPARAM_INFO
	.align		4
.L_7:
        /*0008*/ 	.byte	0x04, 0x17
        /*000a*/ 	.short	(.L_9 - .L_8)
.L_8:
        /*000c*/ 	.word	0x00000000
        /*0010*/ 	.short	0x0003
        /*0012*/ 	.short	0x0018
        /*0014*/ 	.byte	0x00, 0xf0, 0x11, 0x00


	//----- nvinfo : EIATTR_KPARAM_INFO
	.align		4
.L_9:
        /*0018*/ 	.byte	0x04, 0x17
        /*001a*/ 	.short	(.L_11 - .L_10)
.L_10:
        /*001c*/ 	.word	0x00000000
        /*0020*/ 	.short	0x0002
        /*0022*/ 	.short	0x0010
        /*0024*/ 	.byte	0x00, 0xf5, 0x21, 0x00


	//----- nvinfo : EIATTR_KPARAM_INFO
	.align		4
.L_11:
        /*0028*/ 	.byte	0x04, 0x17
        /*002a*/ 	.short	(.L_13 - .L_12)
.L_12:
        /*002c*/ 	.word	0x00000000
        /*0030*/ 	.short	0x0001
        /*0032*/ 	.short	0x0008
        /*0034*/ 	.byte	0x00, 0xf5, 0x21, 0x00


	//----- nvinfo : EIATTR_KPARAM_INFO
	.align		4
.L_13:
        /*0038*/ 	.byte	0x04, 0x17
        /*003a*/ 	.short	(.L_15 - .L_14)
.L_14:
        /*003c*/ 	.word	0x00000000
        /*0040*/ 	.short	0x0000
        /*0042*/ 	.short	0x0000
        /*0044*/ 	.byte	0x00, 0xf5, 0x21, 0x00


	//----- nvinfo : EIATTR_SPARSE_MMA_MASK
	.align		4
.L_15:
        /*0048*/ 	.byte	0x03, 0x50
        /*004a*/ 	.short	0x0000


	//----- nvinfo : EIATTR_MAXREG_COUNT
	.align		4
        /*004c*/ 	.byte	0x03, 0x1b
        /*004e*/ 	.short	0x00ff


	//----- nvinfo : EIATTR_MERCURY_ISA_VERSION
	.align		4
        /*0050*/ 	.byte	0x03, 0x5f
        /*0052*/ 	.short	0x0101


	//----- nvinfo : EIATTR_VRC_CTA_INIT_COUNT
	.align		4
        /*0054*/ 	.byte	0x02, 0x4a
	.zero		1
	.zero		1


	//----- nvinfo : EIATTR_EXIT_INSTR_OFFSETS
	.align		4
        /*0058*/ 	.byte	0x04, 0x1c
        /*005a*/ 	.short	(.L_17 - .L_16)


	//   ....[0]....
.L_16:
        /*005c*/ 	.word	0x00000070


	//   ....[1]....
        /*0060*/ 	.word	0x00000150


	//----- nvinfo : EIATTR_CBANK_PARAM_SIZE
	.align		4
.L_17:
        /*0064*/ 	.byte	0x03, 0x19
        /*0066*/ 	.short	0x001c


	//----- nvinfo : EIATTR_PARAM_CBANK
	.align		4
        /*0068*/ 	.byte	0x04, 0x0a
        /*006a*/ 	.short	(.L_19 - .L_18)
	.align		4
.L_18:
        /*006c*/ 	.word	index@(.nv.constant0._Z13gather_kernelPKfPKiPfi)
        /*0070*/ 	.short	0x0380
        /*0072*/ 	.short	0x001c


	//----- nvinfo : EIATTR_SW_WAR
	.align		4
.L_19:
        /*0074*/ 	.byte	0x04, 0x36
        /*0076*/ 	.short	(.L_21 - .L_20)
.L_20:
        /*0078*/ 	.word	0x00000008
.L_21:


//--------------------- .nv.callgraph             --------------------------
	.section	.nv.callgraph,"",@"SHT_CUDA_CALLGRAPH"
	.align	4
	.sectionentsize	8
	.align		4
        /*0000*/ 	.word	0x00000000
	.align		4
        /*0004*/ 	.word	0xffffffff
	.align		4
        /*0008*/ 	.word	0x00000000
	.align		4
        /*000c*/ 	.word	0xfffffffe
	.align		4
        /*0010*/ 	.word	0x00000000
	.align		4
        /*0014*/ 	.word	0xfffffffd
	.align		4
        /*0018*/ 	.word	0x00000000
	.align		4
        /*001c*/ 	.word	0xfffffffc


//--------------------- .text._Z13gather_kernelPKfPKiPfi --------------------------
	.section	.text._Z13gather_kernelPKfPKiPfi,"ax",@progbits
	.align	128
        .global         _Z13gather_kernelPKfPKiPfi
        .type           _Z13gather_kernelPKfPKiPfi,@function
        .size           _Z13gather_kernelPKfPKiPfi,(.L_x_1 - _Z13gather_kernelPKfPKiPfi)
        .other          _Z13gather_kernelPKfPKiPfi,@"STO_CUDA_ENTRY STV_DEFAULT"
_Z13gather_kernelPKfPKiPfi:
.text._Z13gather_kernelPKfPKiPfi:
[----:B------:R-:W-:Y:S01]  /*0000*/  LDC R1, c[0x0][0x37c] ;  /* 0x0000df00ff017b82 */ /* 0x000fe20000000800 */
[----:B------:R-:W0:Y:S07]  /*0010*/  S2R R0, SR_TID.X ;  /* 0x0000000000007919 */ /* 0x000e2e0000002100 */
[----:B------:R-:W0:Y:S01]  /*0020*/  S2UR UR4, SR_CTAID.X ;  /* 0x00000000000479c3 */ /* 0x000e220000002500 */
[----:B------:R-:W1:Y:S07]  /*0030*/  LDCU UR5, c[0x0][0x398] ;  /* 0x00007300ff0577ac */ /* 0x000e6e0008000800 */
[----:B------:R-:W0:Y:S02]  /*0040*/  LDC R9, c[0x0][0x360] ;  /* 0x0000d800ff097b82 */ /* 0x000e240000000800 */
[----:B0-----:R-:W-:-:S05]  /*0050*/  IMAD R9, R9, UR4, R0 ;  /* 0x0000000409097c24 */ /* 0x001fca000f8e0200 */
[----:B-1----:R-:W-:-:S13]  /*0060*/  ISETP.GE.AND P0, PT, R9, UR5, PT ;  /* 0x0000000509007c0c */ /* 0x002fda000bf06270 */
[----:B------:R-:W-:Y:S05]  /*0070*/  @P0 EXIT ;  /* 0x000000000000094d */ /* 0x000fea0003800000 */
[----:B------:R-:W0:Y:S01]  /*0080*/  LDC.64 R2, c[0x0][0x388] ;  /* 0x0000e200ff027b82 */ /* 0x000e220000000a00 */
[----:B------:R-:W1:Y:S07]  /*0090*/  LDCU.64 UR4, c[0x0][0x358] ;  /* 0x00006b00ff0477ac */ /* 0x000e6e0008000a00 */
[----:B------:R-:W2:Y:S01]  /*00a0*/  LDC.64 R4, c[0x0][0x380] ;  /* 0x0000e000ff047b82 */ /* 0x000ea20000000a00 */
[----:B0-----:R-:W-:-:S06]  /*00b0*/  IMAD.WIDE R2, R9, 0x4, R2 ;  /* 0x0000000409027825 */ /* 0x001fcc00078e0202 */
[----:B-1----:R-:W3:Y:S01]  /*00c0*/  LDG.E.CONSTANT R2, desc[UR4][R2.64] ;  /* 0x0000000402027981 */ /* 0x002ee2000c1e9900 */
[----:B------:R-:W-:Y:S02]  /*00d0*/  SHF.L.U32 R7, R9, 0x5, RZ ;  /* 0x0000000509077819 */ /* 0x000fe400000006ff */
[----:B---3--:R-:W-:-:S04]  /*00e0*/  VIMNMX.RELU R0, PT, PT, R2, 0x1f, PT ;  /* 0x0000001f02007848 */ /* 0x008fc80003fe1100 */
[----:B------:R-:W-:-:S05]  /*00f0*/  LOP3.LUT R7, R7, R0, RZ, 0xfc, !PT ;  /* 0x0000000007077212 */ /* 0x000fca00078efcff */
[----:B--2---:R-:W-:Y:S02]  /*0100*/  IMAD.WIDE R4, R7, 0x4, R4 ;  /* 0x0000000407047825 */ /* 0x004fe400078e0204 */
[----:B------:R-:W0:Y:S04]  /*0110*/  LDC.64 R6, c[0x0][0x390] ;  /* 0x0000e400ff067b82 */ /* 0x000e280000000a00 */
[----:B------:R-:W2:Y:S01]  /*0120*/  LDG.E.CONSTANT R5, desc[UR4][R4.64] ;  /* 0x0000000404057981 */ /* 0x000ea2000c1e9900 */
[----:B0-----:R-:W-:-:S05]  /*0130*/  IMAD.WIDE R6, R9, 0x4, R6 ;  /* 0x0000000409067825 */ /* 0x001fca00078e0206 */
[----:B--2---:R-:W-:Y:S01]  /*0140*/  STG.E desc[UR4][R6.64], R5 ;  /* 0x0000000506007986 */ /* 0x004fe2000c101904 */
[----:B------:R-:W-:Y:S05]  /*0150*/  EXIT ;  /* 0x000000000000794d */ /* 0x000fea0003800000 */
.L_x_0:
[----:B------:R-:W-:-:S00]  /*0160*/  BRA `(.L_x_0) ;  /* 0xfffffffc00fc7947 */ /* 0x000fc0000383ffff */
[----:B------:R-:W-:-:S00]  /*0170*/  NOP ;  /* 0x0000000000007918 */ /* 0x000fc00000000000 */
        /* <DEDUP_REMOVED lines=8> */
.L_x_1:


//--------------------- .nv.shared.reserved.0     --------------------------
	.section	.nv.shared.reserved.0,"aw",@nobits
	.weak		__nv_reservedSMEM_offset_0_alias
	.size		__nv_reservedSMEM_offset_0_alias, 0, 64
	.other		__nv_reservedSMEM_offset_0_alias,@"STO_CUDA_RESERVED_SHARED STV_DEFAULT"
__nv_reservedSMEM_offset_0_alias:
	.zero		0
	.zero		64


//--------------------- .nv.constant0._Z13gather_kernelPKfPKiPfi --------------------------
	.section	.nv.constant0._Z13gather_kernelPKfPKiPfi,"a",@progbits
	.sectionflags	@""
	.align	4
.nv.constant0._Z13gather_kernelPKfPKiPfi:
	.zero		924


//--------------------- SYMBOLS --------------------------

	.type		.nv.reservedSmem.offset0,@object
	.size		.nv.reservedSmem.offset0,0x4
